//
// Generated by NVIDIA NVVM Compiler
//
// Compiler Build ID: CL-36424714
// Cuda compilation tools, release 13.0, V13.0.88
// Based on NVVM 20.0.0
//

.version 9.0
.target sm_100
.address_size 64

	// .globl	_Z13mandel_kernelv

.visible .entry _Z13mandel_kernelv()
{


	ret;

}


// ===== COMPILED SASS (sm_100) =====

	.target	sm_100

	.elftype	@"ET_EXEC"


//--------------------- .note.nv.tkinfo           --------------------------
	.section	.note.nv.tkinfo,"",@"SHT_NOTE"
	.sectionflags	@"SHF_NOTE_NV_TKINFO"
	.tkinfo
        /*0018*/ 	.word	0x00000002
        /*0030*/ 	.string	""
        /*0030*/ 	.string	"ptxas"
        /*0030*/ 	.string	"Cuda compilation tools, release 13.0, V13.0.88"
        /*0030*/ 	.string	"Build cuda_13.0.r13.0/compiler.36424714_0"
        /*0030*/ 	.string	"-arch sm_100 -m 64 "



//--------------------- .note.nv.cuinfo           --------------------------
	.section	.note.nv.cuinfo,"",@"SHT_NOTE"
	.sectionflags	@"SHF_NOTE_NV_CUINFO"
        /*0018*/ 	.short	0x0002
        /*001a*/ 	.short	0x0064
        /*001c*/ 	.short	0x0082
	.zero		2


//--------------------- .nv.info                  --------------------------
	.section	.nv.info,"",@"SHT_CUDA_INFO"
	.align	4


	//----- nvinfo : EIATTR_REGCOUNT
	.align		4
        /*0000*/ 	.byte	0x04, 0x2f
        /*0002*/ 	.short	(.L_1 - .L_0)
	.align		4
.L_0:
        /*0004*/ 	.word	index@(_Z13mandel_kernelv)
        /*0008*/ 	.word	0x00000004


	//----- nvinfo : EIATTR_FRAME_SIZE
	.align		4
.L_1:
        /*000c*/ 	.byte	0x04, 0x11
        /*000e*/ 	.short	(.L_3 - .L_2)
	.align		4
.L_2:
        /*0010*/ 	.word	index@(_Z13mandel_kernelv)
        /*0014*/ 	.word	0x00000000


	//----- nvinfo : EIATTR_MIN_STACK_SIZE
	.align		4
.L_3:
        /*0018*/ 	.byte	0x04, 0x12
        /*001a*/ 	.short	(.L_5 - .L_4)
	.align		4
.L_4:
        /*001c*/ 	.word	index@(_Z13mandel_kernelv)
        /*0020*/ 	.word	0x00000000
.L_5:


//--------------------- .nv.compat                --------------------------
	.section	.nv.compat,"",@"SHT_CUDA_COMPAT_INFO"
	.align	4
        /*0000*/ 	.byte	0x02, 0x09, 0x00, 0x00, 0x02, 0x02, 0x01, 0x00, 0x02, 0x05, 0x05, 0x00, 0x03, 0x07, 0x01, 0x01
        /*0010*/ 	.byte	0x02, 0x03, 0x00, 0x00, 0x02, 0x06, 0x01, 0x00, 0x04, 0x0b, 0x08, 0x00, 0x09, 0x00, 0x00, 0x00
        /*0020*/ 	.byte	0x00, 0x00, 0x00, 0x00


//--------------------- .nv.info._Z13mandel_kernelv --------------------------
	.section	.nv.info._Z13mandel_kernelv,"",@"SHT_CUDA_INFO"
	.sectionflags	@""
	.align	4


	//----- nvinfo : EIATTR_CUDA_API_VERSION
	.align		4
        /*0000*/ 	.byte	0x04, 0x37
        /*0002*/ 	.short	(.L_7 - .L_6)
.L_6:
        /*0004*/ 	.word	0x00000082


	//----- nvinfo : EIATTR_SPARSE_MMA_MASK
	.align		4
.L_7:
        /*0008*/ 	.byte	0x03, 0x50
        /*000a*/ 	.short	0x0000


	//----- nvinfo : EIATTR_MAXREG_COUNT
	.align		4
        /*000c*/ 	.byte	0x03, 0x1b
        /*000e*/ 	.short	0x00ff


	//----- nvinfo : EIATTR_MERCURY_ISA_VERSION
	.align		4
        /*0010*/ 	.byte	0x03, 0x5f
        /*0012*/ 	.short	0x0101


	//----- nvinfo : EIATTR_VRC_CTA_INIT_COUNT
	.align		4
        /*0014*/ 	.byte	0x02, 0x4a
	.zero		1
	.zero		1


	//----- nvinfo : EIATTR_EXIT_INSTR_OFFSETS
	.align		4
        /*0018*/ 	.byte	0x04, 0x1c
        /*001a*/ 	.short	(.L_9 - .L_8)


	//   ....[0]....
.L_8:
        /*001c*/ 	.word	0x00000010


	//----- nvinfo : EIATTR_SW_WAR
	.align		4
.L_9:
        /*0020*/ 	.byte	0x04, 0x36
        /*0022*/ 	.short	(.L_11 - .L_10)
.L_10:
        /*0024*/ 	.word	0x00000008
.L_11:


//--------------------- .nv.callgraph             --------------------------
	.section	.nv.callgraph,"",@"SHT_CUDA_CALLGRAPH"
	.align	4
	.sectionentsize	8
	.align		4
        /*0000*/ 	.word	0x00000000
	.align		4
        /*0004*/ 	.word	0xffffffff
	.align		4
        /*0008*/ 	.word	0x00000000
	.align		4
        /*000c*/ 	.word	0xfffffffe
	.align		4
        /*0010*/ 	.word	0x00000000
	.align		4
        /*0014*/ 	.word	0xfffffffd
	.align		4
        /*0018*/ 	.word	0x00000000
	.align		4
        /*001c*/ 	.word	0xfffffffc


//--------------------- .text._Z13mandel_kernelv  --------------------------
	.section	.text._Z13mandel_kernelv,"ax",@progbits
	.align	128
        .global         _Z13mandel_kernelv
        .type           _Z13mandel_kernelv,@function
        .size           _Z13mandel_kernelv,(.L_x_1 - _Z13mandel_kernelv)
        .other          _Z13mandel_kernelv,@"STO_CUDA_ENTRY STV_DEFAULT"
_Z13mandel_kernelv:
.text._Z13mandel_kernelv:
[----:B------:R-:W-:Y:S01]  /*0000*/  LDC R1, c[0x0][0x37c] ;  /* 0x0000df00ff017b82 */ /* 0x000fe20000000800 */
[----:B------:R-:W-:Y:S05]  /*0010*/  EXIT ;  /* 0x000000000000794d */ /* 0x000fea0003800000 */
.L_x_0:
[----:B------:R-:W-:-:S00]  /*0020*/  BRA `(.L_x_0) ;  /* 0xfffffffc00fc7947 */ /* 0x000fc0000383ffff */
[----:B------:R-:W-:-:S00]  /*0030*/  NOP ;  /* 0x0000000000007918 */ /* 0x000fc00000000000 */
        /* <DEDUP_REMOVED lines=12> */
.L_x_1:


//--------------------- .nv.shared.reserved.0     --------------------------
	.section	.nv.shared.reserved.0,"aw",@nobits
	.weak		__nv_reservedSMEM_offset_0_alias
	.size		__nv_reservedSMEM_offset_0_alias, 0, 64
	.other		__nv_reservedSMEM_offset_0_alias,@"STO_CUDA_RESERVED_SHARED STV_DEFAULT"
__nv_reservedSMEM_offset_0_alias:
	.zero		0
	.zero		64


//--------------------- .nv.constant0._Z13mandel_kernelv --------------------------
	.section	.nv.constant0._Z13mandel_kernelv,"a",@progbits
	.sectionflags	@""
	.align	4
.nv.constant0._Z13mandel_kernelv:
	.zero		896


//--------------------- SYMBOLS --------------------------

	.type		.nv.reservedSmem.offset0,@object
	.size		.nv.reservedSmem.offset0,0x4
